//
// Generated by NVIDIA NVVM Compiler
//
// Compiler Build ID: CL-36424714
// Cuda compilation tools, release 13.0, V13.0.88
// Based on NVVM 20.0.0
//

.version 9.0
.target sm_100
.address_size 64

	// .globl	_Z6paste_PdS_iii

.visible .entry _Z6paste_PdS_iii(
	.param .u64 .ptr .align 1 _Z6paste_PdS_iii_param_0,
	.param .u64 .ptr .align 1 _Z6paste_PdS_iii_param_1,
	.param .u32 _Z6paste_PdS_iii_param_2,
	.param .u32 _Z6paste_PdS_iii_param_3,
	.param .u32 _Z6paste_PdS_iii_param_4
)
{
	.reg .pred 	%p<4>;
	.reg .b32 	%r<14>;
	.reg .b64 	%rd<9>;
	.reg .b64 	%fd<2>;

	ld.param.u64 	%rd3, [_Z6paste_PdS_iii_param_0];
	ld.param.u64 	%rd4, [_Z6paste_PdS_iii_param_1];
	ld.param.u32 	%r7, [_Z6paste_PdS_iii_param_2];
	ld.param.u32 	%r8, [_Z6paste_PdS_iii_param_3];
	ld.param.u32 	%r9, [_Z6paste_PdS_iii_param_4];
	mov.u32 	%r10, %tid.x;
	mov.u32 	%r11, %ctaid.x;
	mov.u32 	%r1, %ntid.x;
	mad.lo.s32 	%r13, %r11, %r1, %r10;
	setp.ge.s32 	%p1, %r13, %r7;
	@%p1 bra 	$L__BB0_5;
	mov.u32 	%r12, %nctaid.x;
	mul.lo.s32 	%r3, %r12, %r1;
	cvta.to.global.u64 	%rd1, %rd3;
	cvta.to.global.u64 	%rd2, %rd4;
$L__BB0_2:
	add.s32 	%r5, %r13, %r9;
	setp.ge.s32 	%p2, %r5, %r8;
	@%p2 bra 	$L__BB0_4;
	mul.wide.s32 	%rd5, %r13, 8;
	add.s64 	%rd6, %rd1, %rd5;
	ld.global.f64 	%fd1, [%rd6];
	mul.wide.s32 	%rd7, %r5, 8;
	add.s64 	%rd8, %rd2, %rd7;
	st.global.f64 	[%rd8], %fd1;
$L__BB0_4:
	add.s32 	%r13, %r13, %r3;
	setp.lt.s32 	%p3, %r13, %r7;
	@%p3 bra 	$L__BB0_2;
$L__BB0_5:
	ret;

}


// ===== COMPILED SASS (sm_100) =====

	.target	sm_100

	.elftype	@"ET_EXEC"


//--------------------- .note.nv.tkinfo           --------------------------
	.section	.note.nv.tkinfo,"",@"SHT_NOTE"
	.sectionflags	@"SHF_NOTE_NV_TKINFO"
	.tkinfo
        /*0018*/ 	.word	0x00000002
        /*0030*/ 	.string	""
        /*0030*/ 	.string	"ptxas"
        /*0030*/ 	.string	"Cuda compilation tools, release 13.0, V13.0.88"
        /*0030*/ 	.string	"Build cuda_13.0.r13.0/compiler.36424714_0"
        /*0030*/ 	.string	"-arch sm_100 -m 64 "



//--------------------- .note.nv.cuinfo           --------------------------
	.section	.note.nv.cuinfo,"",@"SHT_NOTE"
	.sectionflags	@"SHF_NOTE_NV_CUINFO"
        /*0018*/ 	.short	0x0002
        /*001a*/ 	.short	0x0064
        /*001c*/ 	.short	0x0082
	.zero		2


//--------------------- .nv.info                  --------------------------
	.section	.nv.info,"",@"SHT_CUDA_INFO"
	.align	4


	//----- nvinfo : EIATTR_REGCOUNT
	.align		4
        /*0000*/ 	.byte	0x04, 0x2f
        /*0002*/ 	.short	(.L_1 - .L_0)
	.align		4
.L_0:
        /*0004*/ 	.word	index@(_Z6paste_PdS_iii)
        /*0008*/ 	.word	0x0000000e


	//----- nvinfo : EIATTR_FRAME_SIZE
	.align		4
.L_1:
        /*000c*/ 	.byte	0x04, 0x11
        /*000e*/ 	.short	(.L_3 - .L_2)
	.align		4
.L_2:
        /*0010*/ 	.word	index@(_Z6paste_PdS_iii)
        /*0014*/ 	.word	0x00000000


	//----- nvinfo : EIATTR_MIN_STACK_SIZE
	.align		4
.L_3:
        /*0018*/ 	.byte	0x04, 0x12
        /*001a*/ 	.short	(.L_5 - .L_4)
	.align		4
.L_4:
        /*001c*/ 	.word	index@(_Z6paste_PdS_iii)
        /*0020*/ 	.word	0x00000000
.L_5:


//--------------------- .nv.compat                --------------------------
	.section	.nv.compat,"",@"SHT_CUDA_COMPAT_INFO"
	.align	4
        /*0000*/ 	.byte	0x02, 0x09, 0x00, 0x00, 0x02, 0x02, 0x01, 0x00, 0x02, 0x05, 0x05, 0x00, 0x03, 0x07, 0x01, 0x01
        /*0010*/ 	.byte	0x02, 0x03, 0x00, 0x00, 0x02, 0x06, 0x01, 0x00, 0x04, 0x0b, 0x08, 0x00, 0x09, 0x00, 0x00, 0x00
        /*0020*/ 	.byte	0x00, 0x00, 0x00, 0x00


//--------------------- .nv.info._Z6paste_PdS_iii --------------------------
	.section	.nv.info._Z6paste_PdS_iii,"",@"SHT_CUDA_INFO"
	.sectionflags	@""
	.align	4


	//----- nvinfo : EIATTR_CUDA_API_VERSION
	.align		4
        /*0000*/ 	.byte	0x04, 0x37
        /*0002*/ 	.short	(.L_7 - .L_6)
.L_6:
        /*0004*/ 	.word	0x00000082


	//----- nvinfo : EIATTR_KPARAM_INFO
	.align		4
.L_7:
        /*0008*/ 	.byte	0x04, 0x17
        /*000a*/ 	.short	(.L_9 - .L_8)
.L_8:
        /*000c*/ 	.word	0x00000000
        /*0010*/ 	.short	0x0004
        /*0012*/ 	.short	0x0018
        /*0014*/ 	.byte	0x00, 0xf0, 0x11, 0x00


	//----- nvinfo : EIATTR_KPARAM_INFO
	.align		4
.L_9:
        /*0018*/ 	.byte	0x04, 0x17
        /*001a*/ 	.short	(.L_11 - .L_10)
.L_10:
        /*001c*/ 	.word	0x00000000
        /*0020*/ 	.short	0x0003
        /*0022*/ 	.short	0x0014
        /*0024*/ 	.byte	0x00, 0xf0, 0x11, 0x00


	//----- nvinfo : EIATTR_KPARAM_INFO
	.align		4
.L_11:
        /*0028*/ 	.byte	0x04, 0x17
        /*002a*/ 	.short	(.L_13 - .L_12)
.L_12:
        /*002c*/ 	.word	0x00000000
        /*0030*/ 	.short	0x0002
        /*0032*/ 	.short	0x0010
        /*0034*/ 	.byte	0x00, 0xf0, 0x11, 0x00


	//----- nvinfo : EIATTR_KPARAM_INFO
	.align		4
.L_13:
        /*0038*/ 	.byte	0x04, 0x17
        /*003a*/ 	.short	(.L_15 - .L_14)
.L_14:
        /*003c*/ 	.word	0x00000000
        /*0040*/ 	.short	0x0001
        /*0042*/ 	.short	0x0008
        /*0044*/ 	.byte	0x00, 0xf5, 0x21, 0x00


	//----- nvinfo : EIATTR_KPARAM_INFO
	.align		4
.L_15:
        /*0048*/ 	.byte	0x04, 0x17
        /*004a*/ 	.short	(.L_17 - .L_16)
.L_16:
        /*004c*/ 	.word	0x00000000
        /*0050*/ 	.short	0x0000
        /*0052*/ 	.short	0x0000
        /*0054*/ 	.byte	0x00, 0xf5, 0x21, 0x00


	//----- nvinfo : EIATTR_SPARSE_MMA_MASK
	.align		4
.L_17:
        /*0058*/ 	.byte	0x03, 0x50
        /*005a*/ 	.short	0x0000


	//----- nvinfo : EIATTR_MAXREG_COUNT
	.align		4
        /*005c*/ 	.byte	0x03, 0x1b
        /*005e*/ 	.short	0x00ff


	//----- nvinfo : EIATTR_MERCURY_ISA_VERSION
	.align		4
        /*0060*/ 	.byte	0x03, 0x5f
        /*0062*/ 	.short	0x0101


	//----- nvinfo : EIATTR_VRC_CTA_INIT_COUNT
	.align		4
        /*0064*/ 	.byte	0x02, 0x4a
	.zero		1
	.zero		1


	//----- nvinfo : EIATTR_EXIT_INSTR_OFFSETS
	.align		4
        /*0068*/ 	.byte	0x04, 0x1c
        /*006a*/ 	.short	(.L_19 - .L_18)


	//   ....[0]....
.L_18:
        /*006c*/ 	.word	0x00000070


	//   ....[1]....
        /*0070*/ 	.word	0x000001c0


	//----- nvinfo : EIATTR_CRS_STACK_SIZE
	.align		4
.L_19:
        /*0074*/ 	.byte	0x04, 0x1e
        /*0076*/ 	.short	(.L_21 - .L_20)
.L_20:
        /*0078*/ 	.word	0x00000000


	//----- nvinfo : EIATTR_CBANK_PARAM_SIZE
	.align		4
.L_21:
        /*007c*/ 	.byte	0x03, 0x19
        /*007e*/ 	.short	0x001c


	//----- nvinfo : EIATTR_PARAM_CBANK
	.align		4
        /*0080*/ 	.byte	0x04, 0x0a
        /*0082*/ 	.short	(.L_23 - .L_22)
	.align		4
.L_22:
        /*0084*/ 	.word	index@(.nv.constant0._Z6paste_PdS_iii)
        /*0088*/ 	.short	0x0380
        /*008a*/ 	.short	0x001c


	//----- nvinfo : EIATTR_SW_WAR
	.align		4
.L_23:
        /*008c*/ 	.byte	0x04, 0x36
        /*008e*/ 	.short	(.L_25 - .L_24)
.L_24:
        /*0090*/ 	.word	0x00000008
.L_25:


//--------------------- .nv.callgraph             --------------------------
	.section	.nv.callgraph,"",@"SHT_CUDA_CALLGRAPH"
	.align	4
	.sectionentsize	8
	.align		4
        /*0000*/ 	.word	0x00000000
	.align		4
        /*0004*/ 	.word	0xffffffff
	.align		4
        /*0008*/ 	.word	0x00000000
	.align		4
        /*000c*/ 	.word	0xfffffffe
	.align		4
        /*0010*/ 	.word	0x00000000
	.align		4
        /*0014*/ 	.word	0xfffffffd
	.align		4
        /*0018*/ 	.word	0x00000000
	.align		4
        /*001c*/ 	.word	0xfffffffc


//--------------------- .text._Z6paste_PdS_iii    --------------------------
	.section	.text._Z6paste_PdS_iii,"ax",@progbits
	.align	128
        .global         _Z6paste_PdS_iii
        .type           _Z6paste_PdS_iii,@function
        .size           _Z6paste_PdS_iii,(.L_x_4 - _Z6paste_PdS_iii)
        .other          _Z6paste_PdS_iii,@"STO_CUDA_ENTRY STV_DEFAULT"
_Z6paste_PdS_iii:
.text._Z6paste_PdS_iii:
[----:B------:R-:W-:Y:S01]  /*0000*/  LDC R1, c[0x0][0x37c] ;  /* 0x0000df00ff017b82 */ /* 0x000fe20000000800 */
[----:B------:R-:W0:Y:S07]  /*0010*/  S2R R0, SR_TID.X ;  /* 0x0000000000007919 */ /* 0x000e2e0000002100 */
[----:B------:R-:W0:Y:S01]  /*0020*/  S2UR UR4, SR_CTAID.X ;  /* 0x00000000000479c3 */ /* 0x000e220000002500 */
[----:B------:R-:W1:Y:S07]  /*0030*/  LDCU UR5, c[0x0][0x390] ;  /* 0x00007200ff0577ac */ /* 0x000e6e0008000800 */
[----:B------:R-:W0:Y:S02]  /*0040*/  LDC R11, c[0x0][0x360] ;  /* 0x0000d800ff0b7b82 */ /* 0x000e240000000800 */
[----:B0-----:R-:W-:-:S05]  /*0050*/  IMAD R0, R11, UR4, R0 ;  /* 0x000000040b007c24 */ /* 0x001fca000f8e0200 */
[----:B-1----:R-:W-:-:S13]  /*0060*/  ISETP.GE.AND P0, PT, R0, UR5, PT ;  /* 0x0000000500007c0c */ /* 0x002fda000bf06270 */
[----:B------:R-:W-:Y:S05]  /*0070*/  @P0 EXIT ;  /* 0x000000000000094d */ /* 0x000fea0003800000 */
[----:B------:R-:W0:Y:S01]  /*0080*/  LDC.64 R6, c[0x0][0x380] ;  /* 0x0000e000ff067b82 */ /* 0x000e220000000a00 */
[----:B------:R-:W1:Y:S01]  /*0090*/  LDCU UR4, c[0x0][0x370] ;  /* 0x00006e00ff0477ac */ /* 0x000e620008000800 */
[----:B------:R-:W2:Y:S06]  /*00a0*/  LDCU.64 UR6, c[0x0][0x358] ;  /* 0x00006b00ff0677ac */ /* 0x000eac0008000a00 */
[----:B------:R-:W3:Y:S01]  /*00b0*/  LDC.64 R8, c[0x0][0x388] ;  /* 0x0000e200ff087b82 */ /* 0x000ee20000000a00 */
[----:B------:R-:W4:Y:S01]  /*00c0*/  LDCU UR5, c[0x0][0x398] ;  /* 0x00007300ff0577ac */ /* 0x000f220008000800 */
[----:B------:R-:W0:Y:S01]  /*00d0*/  LDCU UR8, c[0x0][0x394] ;  /* 0x00007280ff0877ac */ /* 0x000e220008000800 */
[----:B------:R-:W0:Y:S01]  /*00e0*/  LDCU UR9, c[0x0][0x390] ;  /* 0x00007200ff0977ac */ /* 0x000e220008000800 */
[----:B-1----:R-:W-:-:S07]  /*00f0*/  IMAD R11, R11, UR4, RZ ;  /* 0x000000040b0b7c24 */ /* 0x002fce000f8e02ff */
.L_x_2:
[----:B0---4-:R-:W-:Y:S01]  /*0100*/  IADD3 R5, PT, PT, R0, UR5, RZ ;  /* 0x0000000500057c10 */ /* 0x011fe2000fffe0ff */
[----:B------:R-:W-:Y:S03]  /*0110*/  BSSY.RECONVERGENT B0, `(.L_x_0) ;  /* 0x0000007000007945 */ /* 0x000fe60003800200 */
[----:B0-----:R-:W-:-:S13]  /*0120*/  ISETP.GE.AND P0, PT, R5, UR8, PT ;  /* 0x0000000805007c0c */ /* 0x001fda000bf06270 */
[----:B------:R-:W-:Y:S05]  /*0130*/  @P0 BRA `(.L_x_1) ;  /* 0x0000000000100947 */ /* 0x000fea0003800000 */
[----:B------:R-:W-:-:S06]  /*0140*/  IMAD.WIDE R2, R0, 0x8, R6 ;  /* 0x0000000800027825 */ /* 0x000fcc00078e0206 */
[----:B--2---:R-:W2:Y:S01]  /*0150*/  LDG.E.64 R2, desc[UR6][R2.64] ;  /* 0x0000000602027981 */ /* 0x004ea2000c1e1b00 */
[----:B---3--:R-:W-:-:S05]  /*0160*/  IMAD.WIDE R4, R5, 0x8, R8 ;  /* 0x0000000805047825 */ /* 0x008fca00078e0208 */
[----:B--2---:R0:W-:Y:S02]  /*0170*/  STG.E.64 desc[UR6][R4.64], R2 ;  /* 0x0000000204007986 */ /* 0x0041e4000c101b06 */
.L_x_1:
[----:B--2---:R-:W-:Y:S05]  /*0180*/  BSYNC.RECONVERGENT B0 ;  /* 0x0000000000007941 */ /* 0x004fea0003800200 */
.L_x_0:
[----:B------:R-:W-:-:S04]  /*0190*/  IADD3 R0, PT, PT, R11, R0, RZ ;  /* 0x000000000b007210 */ /* 0x000fc80007ffe0ff */
[----:B------:R-:W-:-:S13]  /*01a0*/  ISETP.GE.AND P0, PT, R0, UR9, PT ;  /* 0x0000000900007c0c */ /* 0x000fda000bf06270 */
[----:B------:R-:W-:Y:S05]  /*01b0*/  @!P0 BRA `(.L_x_2) ;  /* 0xfffffffc00d08947 */ /* 0x000fea000383ffff */
[----:B------:R-:W-:Y:S05]  /*01c0*/  EXIT ;  /* 0x000000000000794d */ /* 0x000fea0003800000 */
.L_x_3:
[----:B------:R-:W-:-:S00]  /*01d0*/  BRA `(.L_x_3) ;  /* 0xfffffffc00fc7947 */ /* 0x000fc0000383ffff */
[----:B------:R-:W-:-:S00]  /*01e0*/  NOP ;  /* 0x0000000000007918 */ /* 0x000fc00000000000 */
        /* <DEDUP_REMOVED lines=9> */
.L_x_4:


//--------------------- .nv.shared.reserved.0     --------------------------
	.section	.nv.shared.reserved.0,"aw",@nobits
	.weak		__nv_reservedSMEM_offset_0_alias
	.size		__nv_reservedSMEM_offset_0_alias, 0, 64
	.other		__nv_reservedSMEM_offset_0_alias,@"STO_CUDA_RESERVED_SHARED STV_DEFAULT"
__nv_reservedSMEM_offset_0_alias:
	.zero		0
	.zero		64


//--------------------- .nv.constant0._Z6paste_PdS_iii --------------------------
	.section	.nv.constant0._Z6paste_PdS_iii,"a",@progbits
	.sectionflags	@""
	.align	4
.nv.constant0._Z6paste_PdS_iii:
	.zero		924


//--------------------- SYMBOLS --------------------------

	.type		.nv.reservedSmem.offset0,@object
	.size		.nv.reservedSmem.offset0,0x4
